//
// Generated by NVIDIA NVVM Compiler
//
// Compiler Build ID: CL-36424714
// Cuda compilation tools, release 13.0, V13.0.88
// Based on NVVM 20.0.0
//

.version 9.0
.target sm_100
.address_size 64

	// .globl	_Z6matMULPiS_S_i

.visible .entry _Z6matMULPiS_S_i(
	.param .u64 .ptr .align 1 _Z6matMULPiS_S_i_param_0,
	.param .u64 .ptr .align 1 _Z6matMULPiS_S_i_param_1,
	.param .u64 .ptr .align 1 _Z6matMULPiS_S_i_param_2,
	.param .u32 _Z6matMULPiS_S_i_param_3
)
{
	.reg .pred 	%p<10>;
	.reg .b32 	%r<95>;
	.reg .b64 	%rd<66>;

	ld.param.u64 	%rd15, [_Z6matMULPiS_S_i_param_0];
	ld.param.u64 	%rd16, [_Z6matMULPiS_S_i_param_1];
	ld.param.u64 	%rd14, [_Z6matMULPiS_S_i_param_2];
	ld.param.u32 	%r24, [_Z6matMULPiS_S_i_param_3];
	cvta.to.global.u64 	%rd1, %rd16;
	cvta.to.global.u64 	%rd2, %rd15;
	mov.u32 	%r25, %ctaid.y;
	mov.u32 	%r26, %ntid.y;
	mov.u32 	%r27, %tid.y;
	mad.lo.s32 	%r1, %r25, %r26, %r27;
	mov.u32 	%r28, %ctaid.x;
	mov.u32 	%r29, %ntid.x;
	mov.u32 	%r30, %tid.x;
	mad.lo.s32 	%r2, %r28, %r29, %r30;
	max.s32 	%r31, %r1, %r2;
	setp.ge.s32 	%p1, %r31, %r24;
	@%p1 bra 	$L__BB0_12;
	cvta.to.global.u64 	%rd17, %rd14;
	mul.lo.s32 	%r3, %r24, %r1;
	add.s32 	%r33, %r3, %r2;
	mul.wide.s32 	%rd18, %r33, 4;
	add.s64 	%rd3, %rd17, %rd18;
	mov.b32 	%r89, 0;
	st.global.u32 	[%rd3], %r89;
	and.b32  	%r4, %r24, 7;
	setp.lt.u32 	%p2, %r24, 8;
	mov.u32 	%r92, %r89;
	@%p2 bra 	$L__BB0_4;
	and.b32  	%r35, %r24, 2147483640;
	neg.s32 	%r87, %r35;
	mul.wide.s32 	%rd19, %r24, 4;
	add.s64 	%rd4, %rd1, %rd19;
	mul.wide.s32 	%rd20, %r24, 8;
	add.s64 	%rd5, %rd1, %rd20;
	mul.wide.s32 	%rd21, %r24, 12;
	add.s64 	%rd6, %rd1, %rd21;
	mul.wide.s32 	%rd22, %r24, 16;
	add.s64 	%rd7, %rd1, %rd22;
	mul.wide.s32 	%rd23, %r24, 20;
	add.s64 	%rd8, %rd1, %rd23;
	mul.wide.s32 	%rd24, %r24, 24;
	add.s64 	%rd9, %rd1, %rd24;
	mul.wide.s32 	%rd25, %r24, 28;
	add.s64 	%rd10, %rd1, %rd25;
	mul.wide.u32 	%rd26, %r3, 4;
	add.s64 	%rd27, %rd26, %rd2;
	add.s64 	%rd65, %rd27, 16;
	mov.b32 	%r89, 0;
	mov.u32 	%r86, %r2;
$L__BB0_3:
	.pragma "nounroll";
	and.b32  	%r92, %r24, 2147483640;
	mul.wide.s32 	%rd28, %r86, 4;
	add.s64 	%rd29, %rd4, %rd28;
	add.s64 	%rd30, %rd5, %rd28;
	add.s64 	%rd31, %rd6, %rd28;
	add.s64 	%rd32, %rd7, %rd28;
	add.s64 	%rd33, %rd8, %rd28;
	add.s64 	%rd34, %rd9, %rd28;
	add.s64 	%rd35, %rd10, %rd28;
	add.s64 	%rd36, %rd1, %rd28;
	ld.global.u32 	%r36, [%rd65+-16];
	ld.global.u32 	%r37, [%rd36];
	mad.lo.s32 	%r38, %r37, %r36, %r89;
	st.global.u32 	[%rd3], %r38;
	ld.global.u32 	%r39, [%rd65+-12];
	ld.global.u32 	%r40, [%rd29];
	mad.lo.s32 	%r41, %r40, %r39, %r38;
	st.global.u32 	[%rd3], %r41;
	ld.global.u32 	%r42, [%rd65+-8];
	ld.global.u32 	%r43, [%rd30];
	mad.lo.s32 	%r44, %r43, %r42, %r41;
	st.global.u32 	[%rd3], %r44;
	ld.global.u32 	%r45, [%rd65+-4];
	ld.global.u32 	%r46, [%rd31];
	mad.lo.s32 	%r47, %r46, %r45, %r44;
	st.global.u32 	[%rd3], %r47;
	ld.global.u32 	%r48, [%rd65];
	ld.global.u32 	%r49, [%rd32];
	mad.lo.s32 	%r50, %r49, %r48, %r47;
	st.global.u32 	[%rd3], %r50;
	ld.global.u32 	%r51, [%rd65+4];
	ld.global.u32 	%r52, [%rd33];
	mad.lo.s32 	%r53, %r52, %r51, %r50;
	st.global.u32 	[%rd3], %r53;
	ld.global.u32 	%r54, [%rd65+8];
	ld.global.u32 	%r55, [%rd34];
	mad.lo.s32 	%r56, %r55, %r54, %r53;
	st.global.u32 	[%rd3], %r56;
	ld.global.u32 	%r57, [%rd65+12];
	ld.global.u32 	%r58, [%rd35];
	mad.lo.s32 	%r89, %r58, %r57, %r56;
	st.global.u32 	[%rd3], %r89;
	add.s32 	%r87, %r87, 8;
	shl.b32 	%r59, %r24, 3;
	add.s32 	%r86, %r86, %r59;
	add.s64 	%rd65, %rd65, 32;
	setp.ne.s32 	%p3, %r87, 0;
	@%p3 bra 	$L__BB0_3;
$L__BB0_4:
	setp.eq.s32 	%p4, %r4, 0;
	@%p4 bra 	$L__BB0_12;
	and.b32  	%r15, %r24, 3;
	setp.lt.u32 	%p5, %r4, 4;
	@%p5 bra 	$L__BB0_7;
	add.s32 	%r60, %r92, %r3;
	mul.wide.u32 	%rd37, %r60, 4;
	add.s64 	%rd38, %rd2, %rd37;
	ld.global.u32 	%r61, [%rd38];
	mad.lo.s32 	%r62, %r92, %r24, %r2;
	mul.wide.s32 	%rd39, %r62, 4;
	add.s64 	%rd40, %rd1, %rd39;
	ld.global.u32 	%r63, [%rd40];
	mad.lo.s32 	%r64, %r63, %r61, %r89;
	st.global.u32 	[%rd3], %r64;
	cvt.u64.u32 	%rd41, %r3;
	cvt.u64.u32 	%rd42, %r92;
	add.s64 	%rd43, %rd42, %rd41;
	shl.b64 	%rd44, %rd43, 2;
	add.s64 	%rd45, %rd2, %rd44;
	ld.global.u32 	%r65, [%rd45+4];
	mul.wide.s32 	%rd46, %r24, 4;
	add.s64 	%rd47, %rd40, %rd46;
	ld.global.u32 	%r66, [%rd47];
	mad.lo.s32 	%r67, %r66, %r65, %r64;
	st.global.u32 	[%rd3], %r67;
	ld.global.u32 	%r68, [%rd45+8];
	add.s64 	%rd48, %rd47, %rd46;
	ld.global.u32 	%r69, [%rd48];
	mad.lo.s32 	%r70, %r69, %r68, %r67;
	st.global.u32 	[%rd3], %r70;
	ld.global.u32 	%r71, [%rd45+12];
	add.s64 	%rd49, %rd48, %rd46;
	ld.global.u32 	%r72, [%rd49];
	mad.lo.s32 	%r89, %r72, %r71, %r70;
	st.global.u32 	[%rd3], %r89;
	add.s32 	%r92, %r92, 4;
$L__BB0_7:
	setp.eq.s32 	%p6, %r15, 0;
	@%p6 bra 	$L__BB0_12;
	setp.eq.s32 	%p7, %r15, 1;
	@%p7 bra 	$L__BB0_10;
	add.s32 	%r73, %r92, %r3;
	mul.wide.u32 	%rd50, %r73, 4;
	add.s64 	%rd51, %rd2, %rd50;
	ld.global.u32 	%r74, [%rd51];
	mad.lo.s32 	%r75, %r92, %r24, %r2;
	mul.wide.s32 	%rd52, %r75, 4;
	add.s64 	%rd53, %rd1, %rd52;
	ld.global.u32 	%r76, [%rd53];
	mad.lo.s32 	%r77, %r76, %r74, %r89;
	st.global.u32 	[%rd3], %r77;
	cvt.u64.u32 	%rd54, %r3;
	cvt.u64.u32 	%rd55, %r92;
	add.s64 	%rd56, %rd55, %rd54;
	shl.b64 	%rd57, %rd56, 2;
	add.s64 	%rd58, %rd2, %rd57;
	ld.global.u32 	%r78, [%rd58+4];
	mul.wide.s32 	%rd59, %r24, 4;
	add.s64 	%rd60, %rd53, %rd59;
	ld.global.u32 	%r79, [%rd60];
	mad.lo.s32 	%r89, %r79, %r78, %r77;
	st.global.u32 	[%rd3], %r89;
	add.s32 	%r92, %r92, 2;
$L__BB0_10:
	and.b32  	%r80, %r24, 1;
	setp.eq.b32 	%p8, %r80, 1;
	not.pred 	%p9, %p8;
	@%p9 bra 	$L__BB0_12;
	add.s32 	%r81, %r92, %r3;
	mul.wide.u32 	%rd61, %r81, 4;
	add.s64 	%rd62, %rd2, %rd61;
	ld.global.u32 	%r82, [%rd62];
	mad.lo.s32 	%r83, %r92, %r24, %r2;
	mul.wide.s32 	%rd63, %r83, 4;
	add.s64 	%rd64, %rd1, %rd63;
	ld.global.u32 	%r84, [%rd64];
	mad.lo.s32 	%r85, %r84, %r82, %r89;
	st.global.u32 	[%rd3], %r85;
$L__BB0_12:
	ret;

}


// ===== COMPILED SASS (sm_100) =====

	.target	sm_100

	.elftype	@"ET_EXEC"


//--------------------- .note.nv.tkinfo           --------------------------
	.section	.note.nv.tkinfo,"",@"SHT_NOTE"
	.sectionflags	@"SHF_NOTE_NV_TKINFO"
	.tkinfo
        /*0018*/ 	.word	0x00000002
        /*0030*/ 	.string	""
        /*0030*/ 	.string	"ptxas"
        /*0030*/ 	.string	"Cuda compilation tools, release 13.0, V13.0.88"
        /*0030*/ 	.string	"Build cuda_13.0.r13.0/compiler.36424714_0"
        /*0030*/ 	.string	"-arch sm_100 -m 64 "



//--------------------- .note.nv.cuinfo           --------------------------
	.section	.note.nv.cuinfo,"",@"SHT_NOTE"
	.sectionflags	@"SHF_NOTE_NV_CUINFO"
        /*0018*/ 	.short	0x0002
        /*001a*/ 	.short	0x0064
        /*001c*/ 	.short	0x0082
	.zero		2


//--------------------- .nv.info                  --------------------------
	.section	.nv.info,"",@"SHT_CUDA_INFO"
	.align	4


	//----- nvinfo : EIATTR_REGCOUNT
	.align		4
        /*0000*/ 	.byte	0x04, 0x2f
        /*0002*/ 	.short	(.L_1 - .L_0)
	.align		4
.L_0:
        /*0004*/ 	.word	index@(_Z6matMULPiS_S_i)
        /*0008*/ 	.word	0x00000018


	//----- nvinfo : EIATTR_FRAME_SIZE
	.align		4
.L_1:
        /*000c*/ 	.byte	0x04, 0x11
        /*000e*/ 	.short	(.L_3 - .L_2)
	.align		4
.L_2:
        /*0010*/ 	.word	index@(_Z6matMULPiS_S_i)
        /*0014*/ 	.word	0x00000000


	//----- nvinfo : EIATTR_MIN_STACK_SIZE
	.align		4
.L_3:
        /*0018*/ 	.byte	0x04, 0x12
        /*001a*/ 	.short	(.L_5 - .L_4)
	.align		4
.L_4:
        /*001c*/ 	.word	index@(_Z6matMULPiS_S_i)
        /*0020*/ 	.word	0x00000000
.L_5:


//--------------------- .nv.compat                --------------------------
	.section	.nv.compat,"",@"SHT_CUDA_COMPAT_INFO"
	.align	4
        /*0000*/ 	.byte	0x02, 0x09, 0x00, 0x00, 0x02, 0x02, 0x01, 0x00, 0x02, 0x05, 0x05, 0x00, 0x03, 0x07, 0x01, 0x01
        /*0010*/ 	.byte	0x02, 0x03, 0x00, 0x00, 0x02, 0x06, 0x01, 0x00, 0x04, 0x0b, 0x08, 0x00, 0x09, 0x00, 0x00, 0x00
        /*0020*/ 	.byte	0x00, 0x00, 0x00, 0x00


//--------------------- .nv.info._Z6matMULPiS_S_i --------------------------
	.section	.nv.info._Z6matMULPiS_S_i,"",@"SHT_CUDA_INFO"
	.sectionflags	@""
	.align	4


	//----- nvinfo : EIATTR_CUDA_API_VERSION
	.align		4
        /*0000*/ 	.byte	0x04, 0x37
        /*0002*/ 	.short	(.L_7 - .L_6)
.L_6:
        /*0004*/ 	.word	0x00000082


	//----- nvinfo : EIATTR_KPARAM_INFO
	.align		4
.L_7:
        /*0008*/ 	.byte	0x04, 0x17
        /*000a*/ 	.short	(.L_9 - .L_8)
.L_8:
        /*000c*/ 	.word	0x00000000
        /*0010*/ 	.short	0x0003
        /*0012*/ 	.short	0x0018
        /*0014*/ 	.byte	0x00, 0xf0, 0x11, 0x00


	//----- nvinfo : EIATTR_KPARAM_INFO
	.align		4
.L_9:
        /*0018*/ 	.byte	0x04, 0x17
        /*001a*/ 	.short	(.L_11 - .L_10)
.L_10:
        /*001c*/ 	.word	0x00000000
        /*0020*/ 	.short	0x0002
        /*0022*/ 	.short	0x0010
        /*0024*/ 	.byte	0x00, 0xf5, 0x21, 0x00


	//----- nvinfo : EIATTR_KPARAM_INFO
	.align		4
.L_11:
        /*0028*/ 	.byte	0x04, 0x17
        /*002a*/ 	.short	(.L_13 - .L_12)
.L_12:
        /*002c*/ 	.word	0x00000000
        /*0030*/ 	.short	0x0001
        /*0032*/ 	.short	0x0008
        /*0034*/ 	.byte	0x00, 0xf5, 0x21, 0x00


	//----- nvinfo : EIATTR_KPARAM_INFO
	.align		4
.L_13:
        /*0038*/ 	.byte	0x04, 0x17
        /*003a*/ 	.short	(.L_15 - .L_14)
.L_14:
        /*003c*/ 	.word	0x00000000
        /*0040*/ 	.short	0x0000
        /*0042*/ 	.short	0x0000
        /*0044*/ 	.byte	0x00, 0xf5, 0x21, 0x00


	//----- nvinfo : EIATTR_SPARSE_MMA_MASK
	.align		4
.L_15:
        /*0048*/ 	.byte	0x03, 0x50
        /*004a*/ 	.short	0x0000


	//----- nvinfo : EIATTR_MAXREG_COUNT
	.align		4
        /*004c*/ 	.byte	0x03, 0x1b
        /*004e*/ 	.short	0x00ff


	//----- nvinfo : EIATTR_MERCURY_ISA_VERSION
	.align		4
        /*0050*/ 	.byte	0x03, 0x5f
        /*0052*/ 	.short	0x0101


	//----- nvinfo : EIATTR_VRC_CTA_INIT_COUNT
	.align		4
        /*0054*/ 	.byte	0x02, 0x4a
	.zero		1
	.zero		1


	//----- nvinfo : EIATTR_EXIT_INSTR_OFFSETS
	.align		4
        /*0058*/ 	.byte	0x04, 0x1c
        /*005a*/ 	.short	(.L_17 - .L_16)


	//   ....[0]....
.L_16:
        /*005c*/ 	.word	0x000000c0


	//   ....[1]....
        /*0060*/ 	.word	0x00000650


	//   ....[2]....
        /*0064*/ 	.word	0x000008c0


	//   ....[3]....
        /*0068*/ 	.word	0x00000a80


	//   ....[4]....
        /*006c*/ 	.word	0x00000b30


	//----- nvinfo : EIATTR_CBANK_PARAM_SIZE
	.align		4
.L_17:
        /*0070*/ 	.byte	0x03, 0x19
        /*0072*/ 	.short	0x001c


	//----- nvinfo : EIATTR_PARAM_CBANK
	.align		4
        /*0074*/ 	.byte	0x04, 0x0a
        /*0076*/ 	.short	(.L_19 - .L_18)
	.align		4
.L_18:
        /*0078*/ 	.word	index@(.nv.constant0._Z6matMULPiS_S_i)
        /*007c*/ 	.short	0x0380
        /*007e*/ 	.short	0x001c


	//----- nvinfo : EIATTR_SW_WAR
	.align		4
.L_19:
        /*0080*/ 	.byte	0x04, 0x36
        /*0082*/ 	.short	(.L_21 - .L_20)
.L_20:
        /*0084*/ 	.word	0x00000008
.L_21:


//--------------------- .nv.callgraph             --------------------------
	.section	.nv.callgraph,"",@"SHT_CUDA_CALLGRAPH"
	.align	4
	.sectionentsize	8
	.align		4
        /*0000*/ 	.word	0x00000000
	.align		4
        /*0004*/ 	.word	0xffffffff
	.align		4
        /*0008*/ 	.word	0x00000000
	.align		4
        /*000c*/ 	.word	0xfffffffe
	.align		4
        /*0010*/ 	.word	0x00000000
	.align		4
        /*0014*/ 	.word	0xfffffffd
	.align		4
        /*0018*/ 	.word	0x00000000
	.align		4
        /*001c*/ 	.word	0xfffffffc


//--------------------- .text._Z6matMULPiS_S_i    --------------------------
	.section	.text._Z6matMULPiS_S_i,"ax",@progbits
	.align	128
        .global         _Z6matMULPiS_S_i
        .type           _Z6matMULPiS_S_i,@function
        .size           _Z6matMULPiS_S_i,(.L_x_5 - _Z6matMULPiS_S_i)
        .other          _Z6matMULPiS_S_i,@"STO_CUDA_ENTRY STV_DEFAULT"
_Z6matMULPiS_S_i:
.text._Z6matMULPiS_S_i:
[----:B------:R-:W-:Y:S01]  /*0000*/  LDC R1, c[0x0][0x37c] ;  /* 0x0000df00ff017b82 */ /* 0x000fe20000000800 */
[----:B------:R-:W0:Y:S07]  /*0010*/  S2R R0, SR_TID.Y ;  /* 0x0000000000007919 */ /* 0x000e2e0000002200 */
[----:B------:R-:W0:Y:S01]  /*0020*/  S2UR UR4, SR_CTAID.Y ;  /* 0x00000000000479c3 */ /* 0x000e220000002600 */
[----:B------:R-:W1:Y:S01]  /*0030*/  LDCU UR18, c[0x0][0x398] ;  /* 0x00007300ff1277ac */ /* 0x000e620008000800 */
[----:B------:R-:W2:Y:S06]  /*0040*/  S2R R3, SR_TID.X ;  /* 0x0000000000037919 */ /* 0x000eac0000002100 */
[----:B------:R-:W0:Y:S08]  /*0050*/  LDC R5, c[0x0][0x364] ;  /* 0x0000d900ff057b82 */ /* 0x000e300000000800 */
[----:B------:R-:W2:Y:S08]  /*0060*/  S2UR UR5, SR_CTAID.X ;  /* 0x00000000000579c3 */ /* 0x000eb00000002500 */
[----:B------:R-:W2:Y:S01]  /*0070*/  LDC R2, c[0x0][0x360] ;  /* 0x0000d800ff027b82 */ /* 0x000ea20000000800 */
[----:B0-----:R-:W-:-:S02]  /*0080*/  IMAD R5, R5, UR4, R0 ;  /* 0x0000000405057c24 */ /* 0x001fc4000f8e0200 */
[----:B--2---:R-:W-:-:S05]  /*0090*/  IMAD R0, R2, UR5, R3 ;  /* 0x0000000502007c24 */ /* 0x004fca000f8e0203 */
[----:B------:R-:W-:-:S04]  /*00a0*/  VIMNMX R2, PT, PT, R5, R0, !PT ;  /* 0x0000000005027248 */ /* 0x000fc80007fe0100 */
[----:B-1----:R-:W-:-:S13]  /*00b0*/  ISETP.GE.AND P0, PT, R2, UR18, PT ;  /* 0x0000001202007c0c */ /* 0x002fda000bf06270 */
[----:B------:R-:W-:Y:S05]  /*00c0*/  @P0 EXIT ;  /* 0x000000000000094d */ /* 0x000fea0003800000 */
[----:B------:R-:W0:Y:S01]  /*00d0*/  LDC.64 R2, c[0x0][0x390] ;  /* 0x0000e400ff027b82 */ /* 0x000e220000000a00 */
[----:B------:R-:W1:Y:S01]  /*00e0*/  LDCU.64 UR16, c[0x0][0x358] ;  /* 0x00006b00ff1077ac */ /* 0x000e620008000a00 */
[----:B------:R-:W-:Y:S01]  /*00f0*/  IMAD R5, R5, UR18, RZ ;  /* 0x0000001205057c24 */ /* 0x000fe2000f8e02ff */
[----:B------:R-:W-:Y:S01]  /*0100*/  MOV R4, RZ ;  /* 0x000000ff00047202 */ /* 0x000fe20000000f00 */
[----:B------:R-:W-:-:S03]  /*0110*/  UISETP.GE.U32.AND UP0, UPT, UR18, 0x8, UPT ;  /* 0x000000081200788c */ /* 0x000fc6000bf06070 */
[----:B------:R-:W-:-:S05]  /*0120*/  IADD3 R7, PT, PT, R0, R5, RZ ;  /* 0x0000000500077210 */ /* 0x000fca0007ffe0ff */
[----:B0-----:R-:W-:-:S04]  /*0130*/  IMAD.WIDE R2, R7, 0x4, R2 ;  /* 0x0000000407027825 */ /* 0x001fc800078e0202 */
[----:B------:R-:W-:Y:S01]  /*0140*/  HFMA2 R7, -RZ, RZ, 0, 0 ;  /* 0x00000000ff077431 */ /* 0x000fe200000001ff */
[----:B-1----:R0:W-:Y:S01]  /*0150*/  STG.E desc[UR16][R2.64], RZ ;  /* 0x000000ff02007986 */ /* 0x0021e2000c101910 */
[----:B------:R-:W-:Y:S05]  /*0160*/  BRA.U !UP0, `(.L_x_0) ;  /* 0x0000000508307547 */ /* 0x000fea000b800000 */
[----:B------:R-:W1:Y:S01]  /*0170*/  LDCU.128 UR20, c[0x0][0x380] ;  /* 0x00007000ff1477ac */ /* 0x000e620008000c00 */
[----:B------:R-:W-:Y:S01]  /*0180*/  MOV R4, R0 ;  /* 0x0000000000047202 */ /* 0x000fe20000000f00 */
[----:B------:R-:W-:-:S04]  /*0190*/  ULOP3.LUT UR4, UR18, 0x7ffffff8, URZ, 0xc0, !UPT ;  /* 0x7ffffff812047892 */ /* 0x000fc8000f8ec0ff */
[----:B------:R-:W-:Y:S01]  /*01a0*/  UIADD3 UR4, UPT, UPT, -UR4, URZ, URZ ;  /* 0x000000ff04047290 */ /* 0x000fe2000fffe1ff */
[----:B-1----:R-:W-:Y:S01]  /*01b0*/  MOV R6, UR20 ;  /* 0x0000001400067c02 */ /* 0x002fe20008000f00 */
[----:B------:R-:W-:Y:S01]  /*01c0*/  UIMAD.WIDE UR6, UR18, 0xc, UR22 ;  /* 0x0000000c120678a5 */ /* 0x000fe2000f8e0216 */
[----:B------:R-:W-:Y:S01]  /*01d0*/  MOV R7, UR21 ;  /* 0x0000001500077c02 */ /* 0x000fe20008000f00 */
[----:B------:R-:W-:Y:S02]  /*01e0*/  UIMAD.WIDE UR8, UR18, 0x10, UR22 ;  /* 0x00000010120878a5 */ /* 0x000fe4000f8e0216 */
[----:B------:R-:W-:Y:S01]  /*01f0*/  UIMAD.WIDE UR10, UR18, 0x14, UR22 ;  /* 0x00000014120a78a5 */ /* 0x000fe2000f8e0216 */
[----:B------:R-:W-:Y:S01]  /*0200*/  IMAD.WIDE.U32 R6, R5, 0x4, R6 ;  /* 0x0000000405067825 */ /* 0x000fe200078e0006 */
[----:B------:R-:W-:Y:S02]  /*0210*/  UIMAD.WIDE UR12, UR18, 0x18, UR22 ;  /* 0x00000018120c78a5 */ /* 0x000fe4000f8e0216 */
[----:B------:R-:W-:Y:S01]  /*0220*/  UIMAD.WIDE UR14, UR18, 0x1c, UR22 ;  /* 0x0000001c120e78a5 */ /* 0x000fe2000f8e0216 */
[----:B------:R-:W-:-:S04]  /*0230*/  IADD3 R6, P0, PT, R6, 0x10, RZ ;  /* 0x0000001006067810 */ /* 0x000fc80007f1e0ff */
[----:B------:R-:W-:Y:S02]  /*0240*/  IADD3.X R9, PT, PT, RZ, R7, RZ, P0, !PT ;  /* 0x00000007ff097210 */ /* 0x000fe400007fe4ff */
[----:B------:R-:W-:-:S07]  /*0250*/  MOV R7, RZ ;  /* 0x000000ff00077202 */ /* 0x000fce0000000f00 */
.L_x_1:
[----:B------:R-:W-:Y:S01]  /*0260*/  HFMA2 R11, -RZ, RZ, 0, 2.384185791015625e-07 ;  /* 0x00000004ff0b7431 */ /* 0x000fe200000001ff */
[----:B------:R-:W-:-:S05]  /*0270*/  MOV R8, R6 ;  /* 0x0000000600087202 */ /* 0x000fca0000000f00 */
[----:B--2---:R-:W2:Y:S01]  /*0280*/  LDG.E R6, desc[UR16][R8.64+-0x10] ;  /* 0xfffff01008067981 */ /* 0x004ea2000c1e1900 */
[----:B------:R-:W-:-:S06]  /*0290*/  IMAD.WIDE R10, R4, R11, UR22 ;  /* 0x00000016040a7e25 */ /* 0x000fcc000f8e020b */
[----:B------:R-:W2:Y:S01]  /*02a0*/  LDG.E R10, desc[UR16][R10.64] ;  /* 0x000000100a0a7981 */ /* 0x000ea2000c1e1900 */
[----:B------:R-:W-:-:S06]  /*02b0*/  UIMAD.WIDE UR20, UR18, 0x4, UR22 ;  /* 0x00000004121478a5 */ /* 0x000fcc000f8e0216 */
[----:B------:R-:W-:Y:S02]  /*02c0*/  MOV R12, UR20 ;  /* 0x00000014000c7c02 */ /* 0x000fe40008000f00 */
[----:B------:R-:W-:Y:S01]  /*02d0*/  MOV R13, UR21 ;  /* 0x00000015000d7c02 */ /* 0x000fe20008000f00 */
[----:B--2---:R-:W-:Y:S02]  /*02e0*/  IMAD R15, R6, R10, R7 ;  /* 0x0000000a060f7224 */ /* 0x004fe400078e0207 */
[----:B------:R-:W-:-:S03]  /*02f0*/  IMAD.WIDE R6, R4, 0x4, R12 ;  /* 0x0000000404067825 */ /* 0x000fc600078e020c */
[----:B------:R1:W-:Y:S04]  /*0300*/  STG.E desc[UR16][R2.64], R15 ;  /* 0x0000000f02007986 */ /* 0x0003e8000c101910 */
[----:B------:R-:W2:Y:S04]  /*0310*/  LDG.E R6, desc[UR16][R6.64] ;  /* 0x0000001006067981 */ /* 0x000ea8000c1e1900 */
[----:B------:R-:W2:Y:S01]  /*0320*/  LDG.E R14, desc[UR16][R8.64+-0xc] ;  /* 0xfffff410080e7981 */ /* 0x000ea2000c1e1900 */
[----:B------:R-:W-:-:S06]  /*0330*/  UIMAD.WIDE UR20, UR18, 0x8, UR22 ;  /* 0x00000008121478a5 */ /* 0x000fcc000f8e0216 */
[----:B------:R-:W-:Y:S02]  /*0340*/  MOV R12, UR20 ;  /* 0x00000014000c7c02 */ /* 0x000fe40008000f00 */
[----:B------:R-:W-:-:S03]  /*0350*/  MOV R13, UR21 ;  /* 0x00000015000d7c02 */ /* 0x000fc60008000f00 */
[----:B------:R-:W-:-:S04]  /*0360*/  IMAD.WIDE R10, R4, 0x4, R12 ;  /* 0x00000004040a7825 */ /* 0x000fc800078e020c */
[----:B--2---:R-:W-:-:S05]  /*0370*/  IMAD R17, R14, R6, R15 ;  /* 0x000000060e117224 */ /* 0x004fca00078e020f */
[----:B------:R2:W-:Y:S04]  /*0380*/  STG.E desc[UR16][R2.64], R17 ;  /* 0x0000001102007986 */ /* 0x0005e8000c101910 */
[----:B------:R-:W1:Y:S04]  /*0390*/  LDG.E R10, desc[UR16][R10.64] ;  /* 0x000000100a0a7981 */ /* 0x000e68000c1e1900 */
[----:B------:R-:W1:Y:S01]  /*03a0*/  LDG.E R12, desc[UR16][R8.64+-0x8] ;  /* 0xfffff810080c7981 */ /* 0x000e62000c1e1900 */
[----:B------:R-:W-:-:S05]  /*03b0*/  HFMA2 R13, -RZ, RZ, 0, 2.384185791015625e-07 ;  /* 0x00000004ff0d7431 */ /* 0x000fca00000001ff */
[----:B------:R-:W-:-:S04]  /*03c0*/  IMAD.WIDE R6, R4, R13, UR6 ;  /* 0x0000000604067e25 */ /* 0x000fc8000f8e020d */
[----:B-1----:R-:W-:-:S05]  /*03d0*/  IMAD R15, R12, R10, R17 ;  /* 0x0000000a0c0f7224 */ /* 0x002fca00078e0211 */
[----:B------:R1:W-:Y:S04]  /*03e0*/  STG.E desc[UR16][R2.64], R15 ;  /* 0x0000000f02007986 */ /* 0x0003e8000c101910 */
[----:B------:R-:W3:Y:S04]  /*03f0*/  LDG.E R6, desc[UR16][R6.64] ;  /* 0x0000001006067981 */ /* 0x000ee8000c1e1900 */
[----:B------:R-:W3:Y:S02]  /*0400*/  LDG.E R12, desc[UR16][R8.64+-0x4] ;  /* 0xfffffc10080c7981 */ /* 0x000ee4000c1e1900 */
[----:B---3--:R-:W-:-:S02]  /*0410*/  IMAD R19, R12, R6, R15 ;  /* 0x000000060c137224 */ /* 0x008fc400078e020f */
[----:B------:R-:W-:-:S03]  /*0420*/  IMAD.WIDE R12, R4, R13, UR8 ;  /* 0x00000008040c7e25 */ /* 0x000fc6000f8e020d */
[----:B------:R3:W-:Y:S04]  /*0430*/  STG.E desc[UR16][R2.64], R19 ;  /* 0x0000001302007986 */ /* 0x0007e8000c101910 */
[----:B------:R-:W2:Y:S04]  /*0440*/  LDG.E R12, desc[UR16][R12.64] ;  /* 0x000000100c0c7981 */ /* 0x000ea8000c1e1900 */
[----:B------:R-:W2:Y:S01]  /*0450*/  LDG.E R10, desc[UR16][R8.64] ;  /* 0x00000010080a7981 */ /* 0x000ea2000c1e1900 */
[----:B------:R-:W-:Y:S02]  /*0460*/  IMAD.MOV.U32 R11, RZ, RZ, 0x4 ;  /* 0x00000004ff0b7424 */ /* 0x000fe400078e00ff */
[----:B--2---:R-:W-:-:S02]  /*0470*/  IMAD R17, R10, R12, R19 ;  /* 0x0000000c0a117224 */ /* 0x004fc400078e0213 */
[----:B------:R-:W-:-:S03]  /*0480*/  IMAD.WIDE R10, R4, R11, UR10 ;  /* 0x0000000a040a7e25 */ /* 0x000fc6000f8e020b */
[----:B------:R2:W-:Y:S04]  /*0490*/  STG.E desc[UR16][R2.64], R17 ;  /* 0x0000001102007986 */ /* 0x0005e8000c101910 */
[----:B------:R-:W4:Y:S04]  /*04a0*/  LDG.E R10, desc[UR16][R10.64] ;  /* 0x000000100a0a7981 */ /* 0x000f28000c1e1900 */
[----:B------:R-:W4:Y:S01]  /*04b0*/  LDG.E R6, desc[UR16][R8.64+0x4] ;  /* 0x0000041008067981 */ /* 0x000f22000c1e1900 */
[----:B-1----:R-:W-:-:S05]  /*04c0*/  MOV R15, 0x4 ;  /* 0x00000004000f7802 */ /* 0x002fca0000000f00 */
[----:B------:R-:W-:-:S04]  /*04d0*/  IMAD.WIDE R14, R4, R15, UR12 ;  /* 0x0000000c040e7e25 */ /* 0x000fc8000f8e020f */
[----:B----4-:R-:W-:-:S05]  /*04e0*/  IMAD R21, R6, R10, R17 ;  /* 0x0000000a06157224 */ /* 0x010fca00078e0211 */
[----:B------:R2:W-:Y:S04]  /*04f0*/  STG.E desc[UR16][R2.64], R21 ;  /* 0x0000001502007986 */ /* 0x0005e8000c101910 */
[----:B------:R-:W3:Y:S04]  /*0500*/  LDG.E R14, desc[UR16][R14.64] ;  /* 0x000000100e0e7981 */ /* 0x000ee8000c1e1900 */
[----:B------:R-:W3:Y:S01]  /*0510*/  LDG.E R6, desc[UR16][R8.64+0x8] ;  /* 0x0000081008067981 */ /* 0x000ee2000c1e1900 */
[----:B------:R-:W-:-:S05]  /*0520*/  HFMA2 R13, -RZ, RZ, 0, 2.384185791015625e-07 ;  /* 0x00000004ff0d7431 */ /* 0x000fca00000001ff */
[----:B------:R-:W-:-:S04]  /*0530*/  IMAD.WIDE R12, R4, R13, UR14 ;  /* 0x0000000e040c7e25 */ /* 0x000fc8000f8e020d */
[----:B---3--:R-:W-:-:S05]  /*0540*/  IMAD R19, R6, R14, R21 ;  /* 0x0000000e06137224 */ /* 0x008fca00078e0215 */
[----:B------:R2:W-:Y:S04]  /*0550*/  STG.E desc[UR16][R2.64], R19 ;  /* 0x0000001302007986 */ /* 0x0005e8000c101910 */
[----:B------:R-:W3:Y:S04]  /*0560*/  LDG.E R12, desc[UR16][R12.64] ;  /* 0x000000100c0c7981 */ /* 0x000ee8000c1e1900 */
[----:B------:R-:W3:Y:S01]  /*0570*/  LDG.E R6, desc[UR16][R8.64+0xc] ;  /* 0x00000c1008067981 */ /* 0x000ee2000c1e1900 */
[----:B------:R-:W-:-:S04]  /*0580*/  UIADD3 UR4, UPT, UPT, UR4, 0x8, URZ ;  /* 0x0000000804047890 */ /* 0x000fc8000fffe0ff */
[----:B------:R-:W-:Y:S01]  /*0590*/  UISETP.NE.AND UP0, UPT, UR4, URZ, UPT ;  /* 0x000000ff0400728c */ /* 0x000fe2000bf05270 */
[----:B------:R-:W-:-:S04]  /*05a0*/  MOV R11, UR18 ;  /* 0x00000012000b7c02 */ /* 0x000fc80008000f00 */
[----:B------:R-:W-:Y:S01]  /*05b0*/  LEA R4, R11, R4, 0x3 ;  /* 0x000000040b047211 */ /* 0x000fe200078e18ff */
[----:B---3--:R-:W-:-:S05]  /*05c0*/  IMAD R7, R6, R12, R19 ;  /* 0x0000000c06077224 */ /* 0x008fca00078e0213 */
[----:B------:R2:W-:Y:S01]  /*05d0*/  STG.E desc[UR16][R2.64], R7 ;  /* 0x0000000702007986 */ /* 0x0005e2000c101910 */
[----:B------:R-:W-:-:S04]  /*05e0*/  IADD3 R6, P0, PT, R8, 0x20, RZ ;  /* 0x0000002008067810 */ /* 0x000fc80007f1e0ff */
[----:B------:R-:W-:Y:S01]  /*05f0*/  IADD3.X R9, PT, PT, RZ, R9, RZ, P0, !PT ;  /* 0x00000009ff097210 */ /* 0x000fe200007fe4ff */
[----:B------:R-:W-:Y:S08]  /*0600*/  BRA.U UP0, `(.L_x_1) ;  /* 0xfffffffd00147547 */ /* 0x000ff0000b83ffff */
[----:B------:R-:W-:-:S06]  /*0610*/  ULOP3.LUT UR4, UR18, 0x7ffffff8, URZ, 0xc0, !UPT ;  /* 0x7ffffff812047892 */ /* 0x000fcc000f8ec0ff */
[----:B------:R-:W-:-:S07]  /*0620*/  MOV R4, UR4 ;  /* 0x0000000400047c02 */ /* 0x000fce0008000f00 */
.L_x_0:
[----:B------:R-:W-:-:S06]  /*0630*/  ULOP3.LUT UR4, UR18, 0x7, URZ, 0xc0, !UPT ;  /* 0x0000000712047892 */ /* 0x000fcc000f8ec0ff */
[----:B------:R-:W-:-:S13]  /*0640*/  ISETP.NE.AND P0, PT, RZ, UR4, PT ;  /* 0x00000004ff007c0c */ /* 0x000fda000bf05270 */
[----:B------:R-:W-:Y:S05]  /*0650*/  @!P0 EXIT ;  /* 0x000000000000894d */ /* 0x000fea0003800000 */
[----:B------:R-:W-:Y:S02]  /*0660*/  UISETP.GE.U32.AND UP0, UPT, UR4, 0x4, UPT ;  /* 0x000000040400788c */ /* 0x000fe4000bf06070 */
[----:B------:R-:W-:-:S07]  /*0670*/  ULOP3.LUT UR4, UR18, 0x3, URZ, 0xc0, !UPT ;  /* 0x0000000312047892 */ /* 0x000fce000f8ec0ff */
[----:B------:R-:W-:Y:S05]  /*0680*/  BRA.U !UP0, `(.L_x_2) ;  /* 0x0000000108887547 */ /* 0x000fea000b800000 */
[----:B------:R-:W1:Y:S01]  /*0690*/  LDC.64 R10, c[0x0][0x380] ;  /* 0x0000e000ff0a7b82 */ /* 0x000e620000000a00 */
[----:B------:R-:W-:Y:S01]  /*06a0*/  IADD3 R9, PT, PT, R5, R4, RZ ;  /* 0x0000000405097210 */ /* 0x000fe20007ffe0ff */
[----:B------:R-:W-:Y:S01]  /*06b0*/  IMAD R15, R4, UR18, R0 ;  /* 0x00000012040f7c24 */ /* 0x000fe2000f8e0200 */
[----:B------:R-:W3:Y:S05]  /*06c0*/  LDCU.64 UR6, c[0x0][0x380] ;  /* 0x00007000ff0677ac */ /* 0x000eea0008000a00 */
[----:B------:R-:W4:Y:S01]  /*06d0*/  LDC.64 R12, c[0x0][0x388] ;  /* 0x0000e200ff0c7b82 */ /* 0x000f220000000a00 */
[----:B-1----:R-:W-:-:S06]  /*06e0*/  IMAD.WIDE.U32 R10, R9, 0x4, R10 ;  /* 0x00000004090a7825 */ /* 0x002fcc00078e000a */
[----:B------:R-:W5:Y:S01]  /*06f0*/  LDG.E R10, desc[UR16][R10.64] ;  /* 0x000000100a0a7981 */ /* 0x000f62000c1e1900 */
[----:B----4-:R-:W-:-:S05]  /*0700*/  IMAD.WIDE R12, R15, 0x4, R12 ;  /* 0x000000040f0c7825 */ /* 0x010fca00078e020c */
[----:B------:R-:W5:Y:S01]  /*0710*/  LDG.E R6, desc[UR16][R12.64] ;  /* 0x000000100c067981 */ /* 0x000f62000c1e1900 */
[----:B------:R-:W-:Y:S01]  /*0720*/  IADD3 R9, P0, PT, R5, R4, RZ ;  /* 0x0000000405097210 */ /* 0x000fe20007f1e0ff */
[----:B--2---:R-:W-:-:S03]  /*0730*/  IMAD.U32 R17, RZ, RZ, UR18 ;  /* 0x00000012ff117e24 */ /* 0x004fc6000f8e00ff */
[----:B------:R-:W-:Y:S02]  /*0740*/  IADD3.X R14, PT, PT, RZ, RZ, RZ, P0, !PT ;  /* 0x000000ffff0e7210 */ /* 0x000fe400007fe4ff */
[----:B---3--:R-:W-:-:S04]  /*0750*/  LEA R8, P0, R9, UR6, 0x2 ;  /* 0x0000000609087c11 */ /* 0x008fc8000f8010ff */
[----:B------:R-:W-:Y:S01]  /*0760*/  LEA.HI.X R9, R9, UR7, R14, 0x2, P0 ;  /* 0x0000000709097c11 */ /* 0x000fe200080f140e */
[----:B-----5:R-:W-:Y:S02]  /*0770*/  IMAD R15, R10, R6, R7 ;  /* 0x000000060a0f7224 */ /* 0x020fe400078e0207 */
[----:B------:R-:W-:-:S03]  /*0780*/  IMAD.WIDE R6, R17, 0x4, R12 ;  /* 0x0000000411067825 */ /* 0x000fc600078e020c */
[----:B------:R1:W-:Y:S04]  /*0790*/  STG.E desc[UR16][R2.64], R15 ;  /* 0x0000000f02007986 */ /* 0x0003e8000c101910 */
[----:B------:R-:W2:Y:S04]  /*07a0*/  LDG.E R11, desc[UR16][R6.64] ;  /* 0x00000010060b7981 */ /* 0x000ea8000c1e1900 */
[----:B------:R-:W2:Y:S01]  /*07b0*/  LDG.E R10, desc[UR16][R8.64+0x4] ;  /* 0x00000410080a7981 */ /* 0x000ea2000c1e1900 */
[----:B------:R-:W-:Y:S01]  /*07c0*/  MOV R13, UR18 ;  /* 0x00000012000d7c02 */ /* 0x000fe20008000f00 */
[----:B--2---:R-:W-:-:S04]  /*07d0*/  IMAD R17, R10, R11, R15 ;  /* 0x0000000b0a117224 */ /* 0x004fc800078e020f */
[----:B------:R-:W-:Y:S01]  /*07e0*/  IMAD.WIDE R10, R13, 0x4, R6 ;  /* 0x000000040d0a7825 */ /* 0x000fe200078e0206 */
        /* <DEDUP_REMOVED lines=9> */
[----:B------:R-:W-:Y:S01]  /*0880*/  IADD3 R4, PT, PT, R4, 0x4, RZ ;  /* 0x0000000404047810 */ /* 0x000fe20007ffe0ff */
[----:B--2---:R-:W-:-:S05]  /*0890*/  IMAD R7, R6, R12, R19 ;  /* 0x0000000c06077224 */ /* 0x004fca00078e0213 */
[----:B------:R1:W-:Y:S02]  /*08a0*/  STG.E desc[UR16][R2.64], R7 ;  /* 0x0000000702007986 */ /* 0x0003e4000c101910 */
.L_x_2:
[----:B------:R-:W-:-:S13]  /*08b0*/  ISETP.NE.AND P0, PT, RZ, UR4, PT ;  /* 0x00000004ff007c0c */ /* 0x000fda000bf05270 */
[----:B------:R-:W-:Y:S05]  /*08c0*/  @!P0 EXIT ;  /* 0x000000000000894d */ /* 0x000fea0003800000 */
[----:B------:R-:W-:-:S09]  /*08d0*/  UISETP.NE.AND UP0, UPT, UR4, 0x1, UPT ;  /* 0x000000010400788c */ /* 0x000fd2000bf05270 */
[----:B------:R-:W-:Y:S05]  /*08e0*/  BRA.U !UP0, `(.L_x_3) ;  /* 0x0000000108587547 */ /* 0x000fea000b800000 */
[----:B------:R-:W3:Y:S01]  /*08f0*/  LDC.64 R8, c[0x0][0x380] ;  /* 0x0000e000ff087b82 */ /* 0x000ee20000000a00 */
[----:B------:R-:W-:Y:S01]  /*0900*/  IADD3 R11, PT, PT, R5, R4, RZ ;  /* 0x00000004050b7210 */ /* 0x000fe20007ffe0ff */
[----:B-1----:R-:W-:Y:S01]  /*0910*/  IMAD R15, R4, UR18, R0 ;  /* 0x00000012040f7c24 */ /* 0x002fe2000f8e0200 */
[----:B------:R-:W1:Y:S05]  /*0920*/  LDCU.64 UR4, c[0x0][0x380] ;  /* 0x00007000ff0477ac */ /* 0x000e6a0008000a00 */
[----:B------:R-:W4:Y:S01]  /*0930*/  LDC.64 R12, c[0x0][0x388] ;  /* 0x0000e200ff0c7b82 */ /* 0x000f220000000a00 */
[----:B---3--:R-:W-:-:S06]  /*0940*/  IMAD.WIDE.U32 R10, R11, 0x4, R8 ;  /* 0x000000040b0a7825 */ /* 0x008fcc00078e0008 */
[----:B------:R-:W2:Y:S01]  /*0950*/  LDG.E R10, desc[UR16][R10.64] ;  /* 0x000000100a0a7981 */ /* 0x000ea2000c1e1900 */
[----:B----4-:R-:W-:-:S05]  /*0960*/  IMAD.WIDE R12, R15, 0x4, R12 ;  /* 0x000000040f0c7825 */ /* 0x010fca00078e020c */
[----:B------:R-:W2:Y:S01]  /*0970*/  LDG.E R6, desc[UR16][R12.64] ;  /* 0x000000100c067981 */ /* 0x000ea2000c1e1900 */
[----:B------:R-:W-:Y:S02]  /*0980*/  IADD3 R9, P0, PT, R5, R4, RZ ;  /* 0x0000000405097210 */ /* 0x000fe40007f1e0ff */
[----:B------:R-:W-:Y:S02]  /*0990*/  MOV R15, UR18 ;  /* 0x00000012000f7c02 */ /* 0x000fe40008000f00 */
[----:B------:R-:W-:Y:S02]  /*09a0*/  IADD3.X R14, PT, PT, RZ, RZ, RZ, P0, !PT ;  /* 0x000000ffff0e7210 */ /* 0x000fe400007fe4ff */
[----:B-1----:R-:W-:-:S04]  /*09b0*/  LEA R8, P0, R9, UR4, 0x2 ;  /* 0x0000000409087c11 */ /* 0x002fc8000f8010ff */
[----:B------:R-:W-:Y:S01]  /*09c0*/  LEA.HI.X R9, R9, UR5, R14, 0x2, P0 ;  /* 0x0000000509097c11 */ /* 0x000fe200080f140e */
[----:B------:R-:W-:-:S04]  /*09d0*/  IMAD.WIDE R14, R15, 0x4, R12 ;  /* 0x000000040f0e7825 */ /* 0x000fc800078e020c */
[----:B--2---:R-:W-:-:S05]  /*09e0*/  IMAD R17, R10, R6, R7 ;  /* 0x000000060a117224 */ /* 0x004fca00078e0207 */
[----:B------:R3:W-:Y:S04]  /*09f0*/  STG.E desc[UR16][R2.64], R17 ;  /* 0x0000001102007986 */ /* 0x0007e8000c101910 */
[----:B------:R-:W2:Y:S04]  /*0a00*/  LDG.E R14, desc[UR16][R14.64] ;  /* 0x000000100e0e7981 */ /* 0x000ea8000c1e1900 */
[----:B------:R-:W2:Y:S01]  /*0a10*/  LDG.E R8, desc[UR16][R8.64+0x4] ;  /* 0x0000041008087981 */ /* 0x000ea2000c1e1900 */
[----:B------:R-:W-:Y:S01]  /*0a20*/  IADD3 R4, PT, PT, R4, 0x2, RZ ;  /* 0x0000000204047810 */ /* 0x000fe20007ffe0ff */
[----:B--2---:R-:W-:-:S05]  /*0a30*/  IMAD R7, R8, R14, R17 ;  /* 0x0000000e08077224 */ /* 0x004fca00078e0211 */
[----:B------:R3:W-:Y:S02]  /*0a40*/  STG.E desc[UR16][R2.64], R7 ;  /* 0x0000000702007986 */ /* 0x0007e4000c101910 */
.L_x_3:
[----:B------:R-:W-:-:S04]  /*0a50*/  ULOP3.LUT UR4, UR18, 0x1, URZ, 0xc0, !UPT ;  /* 0x0000000112047892 */ /* 0x000fc8000f8ec0ff */
[----:B------:R-:W-:-:S06]  /*0a60*/  UISETP.NE.U32.AND UP0, UPT, UR4, 0x1, UPT ;  /* 0x000000010400788c */ /* 0x000fcc000bf05070 */
[----:B------:R-:W-:-:S13]  /*0a70*/  PLOP3.LUT P0, PT, PT, PT, UP0, 0x80, 0x8 ;  /* 0x000000000008781c */ /* 0x000fda0003f0f008 */
[----:B------:R-:W-:Y:S05]  /*0a80*/  @P0 EXIT ;  /* 0x000000000000094d */ /* 0x000fea0003800000 */
[----:B------:R-:W4:Y:S01]  /*0a90*/  LDC.64 R8, c[0x0][0x380] ;  /* 0x0000e000ff087b82 */ /* 0x000f220000000a00 */
[----:B------:R-:W-:Y:S01]  /*0aa0*/  IADD3 R5, PT, PT, R5, R4, RZ ;  /* 0x0000000405057210 */ /* 0x000fe20007ffe0ff */
[----:B------:R-:W-:-:S06]  /*0ab0*/  IMAD R13, R4, UR18, R0 ;  /* 0x00000012040d7c24 */ /* 0x000fcc000f8e0200 */
[----:B------:R-:W5:Y:S01]  /*0ac0*/  LDC.64 R10, c[0x0][0x388] ;  /* 0x0000e200ff0a7b82 */ /* 0x000f620000000a00 */
[----:B----4-:R-:W-:-:S06]  /*0ad0*/  IMAD.WIDE.U32 R4, R5, 0x4, R8 ;  /* 0x0000000405047825 */ /* 0x010fcc00078e0008 */
[----:B------:R-:W1:Y:S01]  /*0ae0*/  LDG.E R4, desc[UR16][R4.64] ;  /* 0x0000001004047981 */ /* 0x000e62000c1e1900 */
[----:B-----5:R-:W-:-:S06]  /*0af0*/  IMAD.WIDE R8, R13, 0x4, R10 ;  /* 0x000000040d087825 */ /* 0x020fcc00078e020a */
[----:B------:R-:W1:Y:S02]  /*0b00*/  LDG.E R8, desc[UR16][R8.64] ;  /* 0x0000001008087981 */ /* 0x000e64000c1e1900 */
[----:B-123--:R-:W-:-:S05]  /*0b10*/  IMAD R7, R4, R8, R7 ;  /* 0x0000000804077224 */ /* 0x00efca00078e0207 */
[----:B------:R-:W-:Y:S01]  /*0b20*/  STG.E desc[UR16][R2.64], R7 ;  /* 0x0000000702007986 */ /* 0x000fe2000c101910 */
[----:B------:R-:W-:Y:S05]  /*0b30*/  EXIT ;  /* 0x000000000000794d */ /* 0x000fea0003800000 */
.L_x_4:
[----:B------:R-:W-:-:S00]  /*0b40*/  BRA `(.L_x_4) ;  /* 0xfffffffc00fc7947 */ /* 0x000fc0000383ffff */
[----:B------:R-:W-:-:S00]  /*0b50*/  NOP ;  /* 0x0000000000007918 */ /* 0x000fc00000000000 */
        /* <DEDUP_REMOVED lines=10> */
.L_x_5:


//--------------------- .nv.shared.reserved.0     --------------------------
	.section	.nv.shared.reserved.0,"aw",@nobits
	.weak		__nv_reservedSMEM_offset_0_alias
	.size		__nv_reservedSMEM_offset_0_alias, 0, 64
	.other		__nv_reservedSMEM_offset_0_alias,@"STO_CUDA_RESERVED_SHARED STV_DEFAULT"
__nv_reservedSMEM_offset_0_alias:
	.zero		0
	.zero		64


//--------------------- .nv.constant0._Z6matMULPiS_S_i --------------------------
	.section	.nv.constant0._Z6matMULPiS_S_i,"a",@progbits
	.sectionflags	@""
	.align	4
.nv.constant0._Z6matMULPiS_S_i:
	.zero		924


//--------------------- SYMBOLS --------------------------

	.type		.nv.reservedSmem.offset0,@object
	.size		.nv.reservedSmem.offset0,0x4
